//
// Generated by NVIDIA NVVM Compiler
//
// Compiler Build ID: CL-36424714
// Cuda compilation tools, release 13.0, V13.0.88
// Based on NVVM 20.0.0
//

.version 9.0
.target sm_100
.address_size 64

	// .globl	_Z24optimized_example_kernelPfS_S_ii
// _ZZ24optimized_example_kernelPfS_S_iiE2sA has been demoted
// _ZZ24optimized_example_kernelPfS_S_iiE2sB has been demoted

.visible .entry _Z24optimized_example_kernelPfS_S_ii(
	.param .u64 .ptr .align 1 _Z24optimized_example_kernelPfS_S_ii_param_0,
	.param .u64 .ptr .align 1 _Z24optimized_example_kernelPfS_S_ii_param_1,
	.param .u64 .ptr .align 1 _Z24optimized_example_kernelPfS_S_ii_param_2,
	.param .u32 _Z24optimized_example_kernelPfS_S_ii_param_3,
	.param .u32 _Z24optimized_example_kernelPfS_S_ii_param_4
)
{
	.reg .pred 	%p<102>;
	.reg .b32 	%r<38>;
	.reg .b32 	%f<169>;
	.reg .b64 	%rd<13>;
	.reg .b64 	%fd<49>;
	// demoted variable
	.shared .align 4 .b8 _ZZ24optimized_example_kernelPfS_S_iiE2sA[1024];
	// demoted variable
	.shared .align 4 .b8 _ZZ24optimized_example_kernelPfS_S_iiE2sB[1024];
	ld.param.u64 	%rd3, [_Z24optimized_example_kernelPfS_S_ii_param_0];
	ld.param.u64 	%rd4, [_Z24optimized_example_kernelPfS_S_ii_param_1];
	ld.param.u64 	%rd5, [_Z24optimized_example_kernelPfS_S_ii_param_2];
	ld.param.u32 	%r19, [_Z24optimized_example_kernelPfS_S_ii_param_3];
	ld.param.u32 	%r20, [_Z24optimized_example_kernelPfS_S_ii_param_4];
	mov.u32 	%r21, %ctaid.y;
	mov.u32 	%r22, %ntid.y;
	mov.u32 	%r1, %tid.y;
	mad.lo.s32 	%r2, %r21, %r22, %r1;
	mov.u32 	%r23, %ctaid.x;
	mov.u32 	%r24, %ntid.x;
	mov.u32 	%r3, %tid.x;
	mad.lo.s32 	%r4, %r23, %r24, %r3;
	setp.lt.s32 	%p1, %r20, -14;
	mov.f32 	%f167, 0f00000000;
	@%p1 bra 	$L__BB0_83;
	add.s32 	%r25, %r20, -1;
	shr.s32 	%r26, %r25, 31;
	shr.u32 	%r27, %r26, 28;
	add.s32 	%r28, %r25, %r27;
	shr.s32 	%r29, %r28, 4;
	neg.s32 	%r37, %r29;
	shl.b32 	%r30, %r1, 6;
	mov.u32 	%r31, _ZZ24optimized_example_kernelPfS_S_iiE2sA;
	add.s32 	%r5, %r31, %r30;
	shl.b32 	%r32, %r3, 2;
	add.s32 	%r6, %r5, %r32;
	mov.u32 	%r33, _ZZ24optimized_example_kernelPfS_S_iiE2sB;
	add.s32 	%r8, %r33, %r32;
	add.s32 	%r7, %r8, %r30;
	mad.lo.s32 	%r36, %r20, %r2, %r3;
	mad.lo.s32 	%r35, %r1, %r20, %r4;
	shl.b32 	%r12, %r20, 4;
	cvta.to.global.u64 	%rd1, %rd3;
	cvta.to.global.u64 	%rd2, %rd4;
	mov.f32 	%f167, 0f00000000;
$L__BB0_2:
	mul.wide.u32 	%rd6, %r36, 4;
	add.s64 	%rd7, %rd1, %rd6;
	ld.global.f32 	%f101, [%rd7];
	st.shared.f32 	[%r6], %f101;
	mul.wide.u32 	%rd8, %r35, 4;
	add.s64 	%rd9, %rd2, %rd8;
	ld.global.f32 	%f102, [%rd9];
	st.shared.f32 	[%r7], %f102;
	bar.sync 	0;
	ld.shared.f32 	%f2, [%r5];
	ld.shared.f32 	%f103, [%r8];
	setp.geu.f32 	%p2, %f2, 0f00000000;
	setp.geu.f32 	%p3, %f103, 0f00000000;
	or.pred  	%p4, %p2, %p3;
	@%p4 bra 	$L__BB0_4;
	mul.f32 	%f105, %f2, %f103;
	fma.rn.f32 	%f152, %f105, 0f40000000, %f167;
	bra.uni 	$L__BB0_7;
$L__BB0_4:
	setp.geu.f32 	%p5, %f103, 0f00000000;
	setp.ltu.f32 	%p6, %f2, 0f00000000;
	or.pred  	%p7, %p6, %p5;
	@%p7 bra 	$L__BB0_6;
	mul.f32 	%f104, %f2, %f103;
	cvt.f64.f32 	%fd1, %f104;
	cvt.f64.f32 	%fd2, %f167;
	fma.rn.f64 	%fd3, %fd1, 0d3FE0000000000000, %fd2;
	cvt.rn.f32.f64 	%f152, %fd3;
	bra.uni 	$L__BB0_7;
$L__BB0_6:
	fma.rn.f32 	%f152, %f2, %f103, %f167;
$L__BB0_7:
	ld.shared.f32 	%f8, [%r5+4];
	ld.shared.f32 	%f106, [%r8+64];
	setp.lt.f32 	%p8, %f8, 0f00000000;
	setp.lt.f32 	%p9, %f106, 0f00000000;
	and.pred  	%p10, %p8, %p9;
	@%p10 bra 	$L__BB0_11;
	setp.lt.f32 	%p11, %f106, 0f00000000;
	setp.ge.f32 	%p12, %f8, 0f00000000;
	and.pred  	%p13, %p12, %p11;
	@%p13 bra 	$L__BB0_10;
	fma.rn.f32 	%f153, %f8, %f106, %f152;
	bra.uni 	$L__BB0_12;
$L__BB0_10:
	mul.f32 	%f107, %f8, %f106;
	cvt.f64.f32 	%fd4, %f107;
	cvt.f64.f32 	%fd5, %f152;
	fma.rn.f64 	%fd6, %fd4, 0d3FE0000000000000, %fd5;
	cvt.rn.f32.f64 	%f153, %fd6;
	bra.uni 	$L__BB0_12;
$L__BB0_11:
	mul.f32 	%f108, %f8, %f106;
	fma.rn.f32 	%f153, %f108, 0f40000000, %f152;
$L__BB0_12:
	ld.shared.f32 	%f14, [%r5+8];
	ld.shared.f32 	%f109, [%r8+128];
	setp.lt.f32 	%p14, %f14, 0f00000000;
	setp.lt.f32 	%p15, %f109, 0f00000000;
	and.pred  	%p16, %p14, %p15;
	@%p16 bra 	$L__BB0_16;
	setp.lt.f32 	%p17, %f109, 0f00000000;
	setp.ge.f32 	%p18, %f14, 0f00000000;
	and.pred  	%p19, %p18, %p17;
	@%p19 bra 	$L__BB0_15;
	fma.rn.f32 	%f154, %f14, %f109, %f153;
	bra.uni 	$L__BB0_17;
$L__BB0_15:
	mul.f32 	%f110, %f14, %f109;
	cvt.f64.f32 	%fd7, %f110;
	cvt.f64.f32 	%fd8, %f153;
	fma.rn.f64 	%fd9, %fd7, 0d3FE0000000000000, %fd8;
	cvt.rn.f32.f64 	%f154, %fd9;
	bra.uni 	$L__BB0_17;
$L__BB0_16:
	mul.f32 	%f111, %f14, %f109;
	fma.rn.f32 	%f154, %f111, 0f40000000, %f153;
$L__BB0_17:
	ld.shared.f32 	%f20, [%r5+12];
	ld.shared.f32 	%f112, [%r8+192];
	setp.lt.f32 	%p20, %f20, 0f00000000;
	setp.lt.f32 	%p21, %f112, 0f00000000;
	and.pred  	%p22, %p20, %p21;
	@%p22 bra 	$L__BB0_21;
	setp.lt.f32 	%p23, %f112, 0f00000000;
	setp.ge.f32 	%p24, %f20, 0f00000000;
	and.pred  	%p25, %p24, %p23;
	@%p25 bra 	$L__BB0_20;
	fma.rn.f32 	%f155, %f20, %f112, %f154;
	bra.uni 	$L__BB0_22;
$L__BB0_20:
	mul.f32 	%f113, %f20, %f112;
	cvt.f64.f32 	%fd10, %f113;
	cvt.f64.f32 	%fd11, %f154;
	fma.rn.f64 	%fd12, %fd10, 0d3FE0000000000000, %fd11;
	cvt.rn.f32.f64 	%f155, %fd12;
	bra.uni 	$L__BB0_22;
$L__BB0_21:
	mul.f32 	%f114, %f20, %f112;
	fma.rn.f32 	%f155, %f114, 0f40000000, %f154;
$L__BB0_22:
	ld.shared.f32 	%f26, [%r5+16];
	ld.shared.f32 	%f115, [%r8+256];
	setp.lt.f32 	%p26, %f26, 0f00000000;
	setp.lt.f32 	%p27, %f115, 0f00000000;
	and.pred  	%p28, %p26, %p27;
	@%p28 bra 	$L__BB0_26;
	setp.lt.f32 	%p29, %f115, 0f00000000;
	setp.ge.f32 	%p30, %f26, 0f00000000;
	and.pred  	%p31, %p30, %p29;
	@%p31 bra 	$L__BB0_25;
	fma.rn.f32 	%f156, %f26, %f115, %f155;
	bra.uni 	$L__BB0_27;
$L__BB0_25:
	mul.f32 	%f116, %f26, %f115;
	cvt.f64.f32 	%fd13, %f116;
	cvt.f64.f32 	%fd14, %f155;
	fma.rn.f64 	%fd15, %fd13, 0d3FE0000000000000, %fd14;
	cvt.rn.f32.f64 	%f156, %fd15;
	bra.uni 	$L__BB0_27;
$L__BB0_26:
	mul.f32 	%f117, %f26, %f115;
	fma.rn.f32 	%f156, %f117, 0f40000000, %f155;
$L__BB0_27:
	ld.shared.f32 	%f32, [%r5+20];
	ld.shared.f32 	%f118, [%r8+320];
	setp.lt.f32 	%p32, %f32, 0f00000000;
	setp.lt.f32 	%p33, %f118, 0f00000000;
	and.pred  	%p34, %p32, %p33;
	@%p34 bra 	$L__BB0_31;
	setp.lt.f32 	%p35, %f118, 0f00000000;
	setp.ge.f32 	%p36, %f32, 0f00000000;
	and.pred  	%p37, %p36, %p35;
	@%p37 bra 	$L__BB0_30;
	fma.rn.f32 	%f157, %f32, %f118, %f156;
	bra.uni 	$L__BB0_32;
$L__BB0_30:
	mul.f32 	%f119, %f32, %f118;
	cvt.f64.f32 	%fd16, %f119;
	cvt.f64.f32 	%fd17, %f156;
	fma.rn.f64 	%fd18, %fd16, 0d3FE0000000000000, %fd17;
	cvt.rn.f32.f64 	%f157, %fd18;
	bra.uni 	$L__BB0_32;
$L__BB0_31:
	mul.f32 	%f120, %f32, %f118;
	fma.rn.f32 	%f157, %f120, 0f40000000, %f156;
$L__BB0_32:
	ld.shared.f32 	%f38, [%r5+24];
	ld.shared.f32 	%f121, [%r8+384];
	setp.lt.f32 	%p38, %f38, 0f00000000;
	setp.lt.f32 	%p39, %f121, 0f00000000;
	and.pred  	%p40, %p38, %p39;
	@%p40 bra 	$L__BB0_36;
	setp.lt.f32 	%p41, %f121, 0f00000000;
	setp.ge.f32 	%p42, %f38, 0f00000000;
	and.pred  	%p43, %p42, %p41;
	@%p43 bra 	$L__BB0_35;
	fma.rn.f32 	%f158, %f38, %f121, %f157;
	bra.uni 	$L__BB0_37;
$L__BB0_35:
	mul.f32 	%f122, %f38, %f121;
	cvt.f64.f32 	%fd19, %f122;
	cvt.f64.f32 	%fd20, %f157;
	fma.rn.f64 	%fd21, %fd19, 0d3FE0000000000000, %fd20;
	cvt.rn.f32.f64 	%f158, %fd21;
	bra.uni 	$L__BB0_37;
$L__BB0_36:
	mul.f32 	%f123, %f38, %f121;
	fma.rn.f32 	%f158, %f123, 0f40000000, %f157;
$L__BB0_37:
	ld.shared.f32 	%f44, [%r5+28];
	ld.shared.f32 	%f124, [%r8+448];
	setp.lt.f32 	%p44, %f44, 0f00000000;
	setp.lt.f32 	%p45, %f124, 0f00000000;
	and.pred  	%p46, %p44, %p45;
	@%p46 bra 	$L__BB0_41;
	setp.lt.f32 	%p47, %f124, 0f00000000;
	setp.ge.f32 	%p48, %f44, 0f00000000;
	and.pred  	%p49, %p48, %p47;
	@%p49 bra 	$L__BB0_40;
	fma.rn.f32 	%f159, %f44, %f124, %f158;
	bra.uni 	$L__BB0_42;
$L__BB0_40:
	mul.f32 	%f125, %f44, %f124;
	cvt.f64.f32 	%fd22, %f125;
	cvt.f64.f32 	%fd23, %f158;
	fma.rn.f64 	%fd24, %fd22, 0d3FE0000000000000, %fd23;
	cvt.rn.f32.f64 	%f159, %fd24;
	bra.uni 	$L__BB0_42;
$L__BB0_41:
	mul.f32 	%f126, %f44, %f124;
	fma.rn.f32 	%f159, %f126, 0f40000000, %f158;
$L__BB0_42:
	ld.shared.f32 	%f50, [%r5+32];
	ld.shared.f32 	%f127, [%r8+512];
	setp.lt.f32 	%p50, %f50, 0f00000000;
	setp.lt.f32 	%p51, %f127, 0f00000000;
	and.pred  	%p52, %p50, %p51;
	@%p52 bra 	$L__BB0_46;
	setp.lt.f32 	%p53, %f127, 0f00000000;
	setp.ge.f32 	%p54, %f50, 0f00000000;
	and.pred  	%p55, %p54, %p53;
	@%p55 bra 	$L__BB0_45;
	fma.rn.f32 	%f160, %f50, %f127, %f159;
	bra.uni 	$L__BB0_47;
$L__BB0_45:
	mul.f32 	%f128, %f50, %f127;
	cvt.f64.f32 	%fd25, %f128;
	cvt.f64.f32 	%fd26, %f159;
	fma.rn.f64 	%fd27, %fd25, 0d3FE0000000000000, %fd26;
	cvt.rn.f32.f64 	%f160, %fd27;
	bra.uni 	$L__BB0_47;
$L__BB0_46:
	mul.f32 	%f129, %f50, %f127;
	fma.rn.f32 	%f160, %f129, 0f40000000, %f159;
$L__BB0_47:
	ld.shared.f32 	%f56, [%r5+36];
	ld.shared.f32 	%f130, [%r8+576];
	setp.lt.f32 	%p56, %f56, 0f00000000;
	setp.lt.f32 	%p57, %f130, 0f00000000;
	and.pred  	%p58, %p56, %p57;
	@%p58 bra 	$L__BB0_51;
	setp.lt.f32 	%p59, %f130, 0f00000000;
	setp.ge.f32 	%p60, %f56, 0f00000000;
	and.pred  	%p61, %p60, %p59;
	@%p61 bra 	$L__BB0_50;
	fma.rn.f32 	%f161, %f56, %f130, %f160;
	bra.uni 	$L__BB0_52;
$L__BB0_50:
	mul.f32 	%f131, %f56, %f130;
	cvt.f64.f32 	%fd28, %f131;
	cvt.f64.f32 	%fd29, %f160;
	fma.rn.f64 	%fd30, %fd28, 0d3FE0000000000000, %fd29;
	cvt.rn.f32.f64 	%f161, %fd30;
	bra.uni 	$L__BB0_52;
$L__BB0_51:
	mul.f32 	%f132, %f56, %f130;
	fma.rn.f32 	%f161, %f132, 0f40000000, %f160;
$L__BB0_52:
	ld.shared.f32 	%f62, [%r5+40];
	ld.shared.f32 	%f133, [%r8+640];
	setp.lt.f32 	%p62, %f62, 0f00000000;
	setp.lt.f32 	%p63, %f133, 0f00000000;
	and.pred  	%p64, %p62, %p63;
	@%p64 bra 	$L__BB0_56;
	setp.lt.f32 	%p65, %f133, 0f00000000;
	setp.ge.f32 	%p66, %f62, 0f00000000;
	and.pred  	%p67, %p66, %p65;
	@%p67 bra 	$L__BB0_55;
	fma.rn.f32 	%f162, %f62, %f133, %f161;
	bra.uni 	$L__BB0_57;
$L__BB0_55:
	mul.f32 	%f134, %f62, %f133;
	cvt.f64.f32 	%fd31, %f134;
	cvt.f64.f32 	%fd32, %f161;
	fma.rn.f64 	%fd33, %fd31, 0d3FE0000000000000, %fd32;
	cvt.rn.f32.f64 	%f162, %fd33;
	bra.uni 	$L__BB0_57;
$L__BB0_56:
	mul.f32 	%f135, %f62, %f133;
	fma.rn.f32 	%f162, %f135, 0f40000000, %f161;
$L__BB0_57:
	ld.shared.f32 	%f68, [%r5+44];
	ld.shared.f32 	%f136, [%r8+704];
	setp.lt.f32 	%p68, %f68, 0f00000000;
	setp.lt.f32 	%p69, %f136, 0f00000000;
	and.pred  	%p70, %p68, %p69;
	@%p70 bra 	$L__BB0_61;
	setp.lt.f32 	%p71, %f136, 0f00000000;
	setp.ge.f32 	%p72, %f68, 0f00000000;
	and.pred  	%p73, %p72, %p71;
	@%p73 bra 	$L__BB0_60;
	fma.rn.f32 	%f163, %f68, %f136, %f162;
	bra.uni 	$L__BB0_62;
$L__BB0_60:
	mul.f32 	%f137, %f68, %f136;
	cvt.f64.f32 	%fd34, %f137;
	cvt.f64.f32 	%fd35, %f162;
	fma.rn.f64 	%fd36, %fd34, 0d3FE0000000000000, %fd35;
	cvt.rn.f32.f64 	%f163, %fd36;
	bra.uni 	$L__BB0_62;
$L__BB0_61:
	mul.f32 	%f138, %f68, %f136;
	fma.rn.f32 	%f163, %f138, 0f40000000, %f162;
$L__BB0_62:
	ld.shared.f32 	%f74, [%r5+48];
	ld.shared.f32 	%f139, [%r8+768];
	setp.lt.f32 	%p74, %f74, 0f00000000;
	setp.lt.f32 	%p75, %f139, 0f00000000;
	and.pred  	%p76, %p74, %p75;
	@%p76 bra 	$L__BB0_66;
	setp.lt.f32 	%p77, %f139, 0f00000000;
	setp.ge.f32 	%p78, %f74, 0f00000000;
	and.pred  	%p79, %p78, %p77;
	@%p79 bra 	$L__BB0_65;
	fma.rn.f32 	%f164, %f74, %f139, %f163;
	bra.uni 	$L__BB0_67;
$L__BB0_65:
	mul.f32 	%f140, %f74, %f139;
	cvt.f64.f32 	%fd37, %f140;
	cvt.f64.f32 	%fd38, %f163;
	fma.rn.f64 	%fd39, %fd37, 0d3FE0000000000000, %fd38;
	cvt.rn.f32.f64 	%f164, %fd39;
	bra.uni 	$L__BB0_67;
$L__BB0_66:
	mul.f32 	%f141, %f74, %f139;
	fma.rn.f32 	%f164, %f141, 0f40000000, %f163;
$L__BB0_67:
	ld.shared.f32 	%f80, [%r5+52];
	ld.shared.f32 	%f142, [%r8+832];
	setp.lt.f32 	%p80, %f80, 0f00000000;
	setp.lt.f32 	%p81, %f142, 0f00000000;
	and.pred  	%p82, %p80, %p81;
	@%p82 bra 	$L__BB0_71;
	setp.lt.f32 	%p83, %f142, 0f00000000;
	setp.ge.f32 	%p84, %f80, 0f00000000;
	and.pred  	%p85, %p84, %p83;
	@%p85 bra 	$L__BB0_70;
	fma.rn.f32 	%f165, %f80, %f142, %f164;
	bra.uni 	$L__BB0_72;
$L__BB0_70:
	mul.f32 	%f143, %f80, %f142;
	cvt.f64.f32 	%fd40, %f143;
	cvt.f64.f32 	%fd41, %f164;
	fma.rn.f64 	%fd42, %fd40, 0d3FE0000000000000, %fd41;
	cvt.rn.f32.f64 	%f165, %fd42;
	bra.uni 	$L__BB0_72;
$L__BB0_71:
	mul.f32 	%f144, %f80, %f142;
	fma.rn.f32 	%f165, %f144, 0f40000000, %f164;
$L__BB0_72:
	ld.shared.f32 	%f86, [%r5+56];
	ld.shared.f32 	%f145, [%r8+896];
	setp.lt.f32 	%p86, %f86, 0f00000000;
	setp.lt.f32 	%p87, %f145, 0f00000000;
	and.pred  	%p88, %p86, %p87;
	@%p88 bra 	$L__BB0_76;
	setp.lt.f32 	%p89, %f145, 0f00000000;
	setp.ge.f32 	%p90, %f86, 0f00000000;
	and.pred  	%p91, %p90, %p89;
	@%p91 bra 	$L__BB0_75;
	fma.rn.f32 	%f166, %f86, %f145, %f165;
	bra.uni 	$L__BB0_77;
$L__BB0_75:
	mul.f32 	%f146, %f86, %f145;
	cvt.f64.f32 	%fd43, %f146;
	cvt.f64.f32 	%fd44, %f165;
	fma.rn.f64 	%fd45, %fd43, 0d3FE0000000000000, %fd44;
	cvt.rn.f32.f64 	%f166, %fd45;
	bra.uni 	$L__BB0_77;
$L__BB0_76:
	mul.f32 	%f147, %f86, %f145;
	fma.rn.f32 	%f166, %f147, 0f40000000, %f165;
$L__BB0_77:
	ld.shared.f32 	%f92, [%r5+60];
	ld.shared.f32 	%f148, [%r8+960];
	setp.lt.f32 	%p92, %f92, 0f00000000;
	setp.lt.f32 	%p93, %f148, 0f00000000;
	and.pred  	%p94, %p92, %p93;
	@%p94 bra 	$L__BB0_81;
	setp.lt.f32 	%p95, %f148, 0f00000000;
	setp.ge.f32 	%p96, %f92, 0f00000000;
	and.pred  	%p97, %p96, %p95;
	@%p97 bra 	$L__BB0_80;
	fma.rn.f32 	%f167, %f92, %f148, %f166;
	bra.uni 	$L__BB0_82;
$L__BB0_80:
	mul.f32 	%f149, %f92, %f148;
	cvt.f64.f32 	%fd46, %f149;
	cvt.f64.f32 	%fd47, %f166;
	fma.rn.f64 	%fd48, %fd46, 0d3FE0000000000000, %fd47;
	cvt.rn.f32.f64 	%f167, %fd48;
	bra.uni 	$L__BB0_82;
$L__BB0_81:
	mul.f32 	%f150, %f92, %f148;
	fma.rn.f32 	%f167, %f150, 0f40000000, %f166;
$L__BB0_82:
	bar.sync 	0;
	add.s32 	%r37, %r37, 1;
	add.s32 	%r36, %r36, 16;
	add.s32 	%r35, %r35, %r12;
	setp.ne.s32 	%p98, %r37, 1;
	@%p98 bra 	$L__BB0_2;
$L__BB0_83:
	setp.ge.s32 	%p99, %r2, %r19;
	setp.ge.s32 	%p100, %r4, %r20;
	or.pred  	%p101, %p99, %p100;
	@%p101 bra 	$L__BB0_85;
	mad.lo.s32 	%r34, %r20, %r2, %r4;
	cvta.to.global.u64 	%rd10, %rd5;
	mul.wide.s32 	%rd11, %r34, 4;
	add.s64 	%rd12, %rd10, %rd11;
	st.global.f32 	[%rd12], %f167;
$L__BB0_85:
	ret;

}


// ===== COMPILED SASS (sm_100) =====

	.target	sm_100

	.elftype	@"ET_EXEC"


//--------------------- .note.nv.tkinfo           --------------------------
	.section	.note.nv.tkinfo,"",@"SHT_NOTE"
	.sectionflags	@"SHF_NOTE_NV_TKINFO"
	.tkinfo
        /*0018*/ 	.word	0x00000002
        /*0030*/ 	.string	""
        /*0030*/ 	.string	"ptxas"
        /*0030*/ 	.string	"Cuda compilation tools, release 13.0, V13.0.88"
        /*0030*/ 	.string	"Build cuda_13.0.r13.0/compiler.36424714_0"
        /*0030*/ 	.string	"-arch sm_100 -m 64 "



//--------------------- .note.nv.cuinfo           --------------------------
	.section	.note.nv.cuinfo,"",@"SHT_NOTE"
	.sectionflags	@"SHF_NOTE_NV_CUINFO"
        /*0018*/ 	.short	0x0002
        /*001a*/ 	.short	0x0064
        /*001c*/ 	.short	0x0082
	.zero		2


//--------------------- .nv.info                  --------------------------
	.section	.nv.info,"",@"SHT_CUDA_INFO"
	.align	4


	//----- nvinfo : EIATTR_REGCOUNT
	.align		4
        /*0000*/ 	.byte	0x04, 0x2f
        /*0002*/ 	.short	(.L_1 - .L_0)
	.align		4
.L_0:
        /*0004*/ 	.word	index@(_Z24optimized_example_kernelPfS_S_ii)
        /*0008*/ 	.word	0x0000001e


	//----- nvinfo : EIATTR_FRAME_SIZE
	.align		4
.L_1:
        /*000c*/ 	.byte	0x04, 0x11
        /*000e*/ 	.short	(.L_3 - .L_2)
	.align		4
.L_2:
        /*0010*/ 	.word	index@(_Z24optimized_example_kernelPfS_S_ii)
        /*0014*/ 	.word	0x00000000


	//----- nvinfo : EIATTR_MIN_STACK_SIZE
	.align		4
.L_3:
        /*0018*/ 	.byte	0x04, 0x12
        /*001a*/ 	.short	(.L_5 - .L_4)
	.align		4
.L_4:
        /*001c*/ 	.word	index@(_Z24optimized_example_kernelPfS_S_ii)
        /*0020*/ 	.word	0x00000000
.L_5:


//--------------------- .nv.compat                --------------------------
	.section	.nv.compat,"",@"SHT_CUDA_COMPAT_INFO"
	.align	4
        /*0000*/ 	.byte	0x02, 0x09, 0x00, 0x00, 0x02, 0x02, 0x01, 0x00, 0x02, 0x05, 0x05, 0x00, 0x03, 0x07, 0x01, 0x01
        /*0010*/ 	.byte	0x02, 0x03, 0x00, 0x00, 0x02, 0x06, 0x01, 0x00, 0x04, 0x0b, 0x08, 0x00, 0x01, 0x00, 0x00, 0x00
        /*0020*/ 	.byte	0x00, 0x00, 0x00, 0x00


//--------------------- .nv.info._Z24optimized_example_kernelPfS_S_ii --------------------------
	.section	.nv.info._Z24optimized_example_kernelPfS_S_ii,"",@"SHT_CUDA_INFO"
	.sectionflags	@""
	.align	4


	//----- nvinfo : EIATTR_CUDA_API_VERSION
	.align		4
        /*0000*/ 	.byte	0x04, 0x37
        /*0002*/ 	.short	(.L_7 - .L_6)
.L_6:
        /*0004*/ 	.word	0x00000082


	//----- nvinfo : EIATTR_KPARAM_INFO
	.align		4
.L_7:
        /*0008*/ 	.byte	0x04, 0x17
        /*000a*/ 	.short	(.L_9 - .L_8)
.L_8:
        /*000c*/ 	.word	0x00000000
        /*0010*/ 	.short	0x0004
        /*0012*/ 	.short	0x001c
        /*0014*/ 	.byte	0x00, 0xf0, 0x11, 0x00


	//----- nvinfo : EIATTR_KPARAM_INFO
	.align		4
.L_9:
        /*0018*/ 	.byte	0x04, 0x17
        /*001a*/ 	.short	(.L_11 - .L_10)
.L_10:
        /*001c*/ 	.word	0x00000000
        /*0020*/ 	.short	0x0003
        /*0022*/ 	.short	0x0018
        /*0024*/ 	.byte	0x00, 0xf0, 0x11, 0x00


	//----- nvinfo : EIATTR_KPARAM_INFO
	.align		4
.L_11:
        /*0028*/ 	.byte	0x04, 0x17
        /*002a*/ 	.short	(.L_13 - .L_12)
.L_12:
        /*002c*/ 	.word	0x00000000
        /*0030*/ 	.short	0x0002
        /*0032*/ 	.short	0x0010
        /*0034*/ 	.byte	0x00, 0xf5, 0x21, 0x00


	//----- nvinfo : EIATTR_KPARAM_INFO
	.align		4
.L_13:
        /*0038*/ 	.byte	0x04, 0x17
        /*003a*/ 	.short	(.L_15 - .L_14)
.L_14:
        /*003c*/ 	.word	0x00000000
        /*0040*/ 	.short	0x0001
        /*0042*/ 	.short	0x0008
        /*0044*/ 	.byte	0x00, 0xf5, 0x21, 0x00


	//----- nvinfo : EIATTR_KPARAM_INFO
	.align		4
.L_15:
        /*0048*/ 	.byte	0x04, 0x17
        /*004a*/ 	.short	(.L_17 - .L_16)
.L_16:
        /*004c*/ 	.word	0x00000000
        /*0050*/ 	.short	0x0000
        /*0052*/ 	.short	0x0000
        /*0054*/ 	.byte	0x00, 0xf5, 0x21, 0x00


	//----- nvinfo : EIATTR_SPARSE_MMA_MASK
	.align		4
.L_17:
        /*0058*/ 	.byte	0x03, 0x50
        /*005a*/ 	.short	0x0000


	//----- nvinfo : EIATTR_MAXREG_COUNT
	.align		4
        /*005c*/ 	.byte	0x03, 0x1b
        /*005e*/ 	.short	0x00ff


	//----- nvinfo : EIATTR_NUM_BARRIERS
	.align		4
        /*0060*/ 	.byte	0x02, 0x4c
        /*0062*/ 	.byte	0x01
	.zero		1


	//----- nvinfo : EIATTR_MERCURY_ISA_VERSION
	.align		4
        /*0064*/ 	.byte	0x03, 0x5f
        /*0066*/ 	.short	0x0101


	//----- nvinfo : EIATTR_VRC_CTA_INIT_COUNT
	.align		4
        /*0068*/ 	.byte	0x02, 0x4a
	.zero		1
	.zero		1


	//----- nvinfo : EIATTR_EXIT_INSTR_OFFSETS
	.align		4
        /*006c*/ 	.byte	0x04, 0x1c
        /*006e*/ 	.short	(.L_19 - .L_18)


	//   ....[0]....
.L_18:
        /*0070*/ 	.word	0x00001370


	//   ....[1]....
        /*0074*/ 	.word	0x000013c0


	//----- nvinfo : EIATTR_CRS_STACK_SIZE
	.align		4
.L_19:
        /*0078*/ 	.byte	0x04, 0x1e
        /*007a*/ 	.short	(.L_21 - .L_20)
.L_20:
        /*007c*/ 	.word	0x00000000


	//----- nvinfo : EIATTR_CBANK_PARAM_SIZE
	.align		4
.L_21:
        /*0080*/ 	.byte	0x03, 0x19
        /*0082*/ 	.short	0x0020


	//----- nvinfo : EIATTR_PARAM_CBANK
	.align		4
        /*0084*/ 	.byte	0x04, 0x0a
        /*0086*/ 	.short	(.L_23 - .L_22)
	.align		4
.L_22:
        /*0088*/ 	.word	index@(.nv.constant0._Z24optimized_example_kernelPfS_S_ii)
        /*008c*/ 	.short	0x0380
        /*008e*/ 	.short	0x0020


	//----- nvinfo : EIATTR_SW_WAR
	.align		4
.L_23:
        /*0090*/ 	.byte	0x04, 0x36
        /*0092*/ 	.short	(.L_25 - .L_24)
.L_24:
        /*0094*/ 	.word	0x00000008
.L_25:


//--------------------- .nv.callgraph             --------------------------
	.section	.nv.callgraph,"",@"SHT_CUDA_CALLGRAPH"
	.align	4
	.sectionentsize	8
	.align		4
        /*0000*/ 	.word	0x00000000
	.align		4
        /*0004*/ 	.word	0xffffffff
	.align		4
        /*0008*/ 	.word	0x00000000
	.align		4
        /*000c*/ 	.word	0xfffffffe
	.align		4
        /*0010*/ 	.word	0x00000000
	.align		4
        /*0014*/ 	.word	0xfffffffd
	.align		4
        /*0018*/ 	.word	0x00000000
	.align		4
        /*001c*/ 	.word	0xfffffffc


//--------------------- .text._Z24optimized_example_kernelPfS_S_ii --------------------------
	.section	.text._Z24optimized_example_kernelPfS_S_ii,"ax",@progbits
	.align	128
        .global         _Z24optimized_example_kernelPfS_S_ii
        .type           _Z24optimized_example_kernelPfS_S_ii,@function
        .size           _Z24optimized_example_kernelPfS_S_ii,(.L_x_50 - _Z24optimized_example_kernelPfS_S_ii)
        .other          _Z24optimized_example_kernelPfS_S_ii,@"STO_CUDA_ENTRY STV_DEFAULT"
_Z24optimized_example_kernelPfS_S_ii:
.text._Z24optimized_example_kernelPfS_S_ii:
[----:B------:R-:W-:Y:S01]  /*0000*/  LDC R1, c[0x0][0x37c] ;  /* 0x0000df00ff017b82 */ /* 0x000fe20000000800 */
[----:B------:R-:W0:Y:S01]  /*0010*/  LDCU UR6, c[0x0][0x39c] ;  /* 0x00007380ff0677ac */ /* 0x000e220008000800 */
[----:B------:R-:W1:Y:S06]  /*0020*/  S2R R16, SR_TID.Y ;  /* 0x0000000000107919 */ /* 0x000e6c0000002200 */
[----:B------:R-:W1:Y:S01]  /*0030*/  LDC R3, c[0x0][0x364] ;  /* 0x0000d900ff037b82 */ /* 0x000e620000000800 */
[----:B------:R-:W-:Y:S01]  /*0040*/  HFMA2 R17, -RZ, RZ, 0, 0 ;  /* 0x00000000ff117431 */ /* 0x000fe200000001ff */
[----:B------:R-:W2:Y:S01]  /*0050*/  LDCU.64 UR8, c[0x0][0x358] ;  /* 0x00006b00ff0877ac */ /* 0x000ea20008000a00 */
[----:B------:R-:W3:Y:S05]  /*0060*/  S2R R9, SR_TID.X ;  /* 0x0000000000097919 */ /* 0x000eea0000002100 */
[----:B------:R-:W1:Y:S08]  /*0070*/  S2UR UR4, SR_CTAID.Y ;  /* 0x00000000000479c3 */ /* 0x000e700000002600 */
[----:B------:R-:W3:Y:S01]  /*0080*/  S2UR UR5, SR_CTAID.X ;  /* 0x00000000000579c3 */ /* 0x000ee20000002500 */
[----:B0-----:R-:W-:-:S04]  /*0090*/  MOV R10, UR6 ;  /* 0x00000006000a7c02 */ /* 0x001fc80008000f00 */
[----:B------:R-:W-:-:S03]  /*00a0*/  ISETP.GE.AND P0, PT, R10, -0xe, PT ;  /* 0xfffffff20a00780c */ /* 0x000fc60003f06270 */
[----:B------:R-:W3:Y:S01]  /*00b0*/  LDC R2, c[0x0][0x360] ;  /* 0x0000d800ff027b82 */ /* 0x000ee20000000800 */
[----:B-1----:R-:W-:Y:S02]  /*00c0*/  IMAD R3, R3, UR4, R16 ;  /* 0x0000000403037c24 */ /* 0x002fe4000f8e0210 */
[----:B---3--:R-:W-:-:S07]  /*00d0*/  IMAD R2, R2, UR5, R9 ;  /* 0x0000000502027c24 */ /* 0x008fce000f8e0209 */
[----:B--2---:R-:W-:Y:S05]  /*00e0*/  @!P0 BRA `(.L_x_0) ;  /* 0x0000001000948947 */ /* 0x004fea0003800000 */
[----:B------:R-:W0:Y:S01]  /*00f0*/  S2UR UR6, SR_CgaCtaId ;  /* 0x00000000000679c3 */ /* 0x000e220000008800 */
[----:B------:R-:W-:Y:S01]  /*0100*/  IADD3 R4, PT, PT, R10, -0x1, RZ ;  /* 0xffffffff0a047810 */ /* 0x000fe20007ffe0ff */
[----:B------:R-:W-:Y:S01]  /*0110*/  UMOV UR4, 0x400 ;  /* 0x0000040000047882 */ /* 0x000fe20000000000 */
[----:B------:R-:W-:Y:S01]  /*0120*/  MOV R17, RZ ;  /* 0x000000ff00117202 */ /* 0x000fe20000000f00 */
[----:B------:R-:W-:Y:S01]  /*0130*/  UIADD3 UR5, UPT, UPT, UR4, 0x400, URZ ;  /* 0x0000040004057890 */ /* 0x000fe2000fffe0ff */
[----:B------:R-:W-:-:S03]  /*0140*/  SHF.R.S32.HI R5, RZ, 0x1f, R4 ;  /* 0x0000001fff057819 */ /* 0x000fc60000011404 */
[----:B------:R-:W1:Y:S01]  /*0150*/  LDC R0, c[0x0][0x39c] ;  /* 0x0000e700ff007b82 */ /* 0x000e620000000800 */
[----:B------:R-:W-:Y:S01]  /*0160*/  LEA.HI R8, R5, R4, RZ, 0x4 ;  /* 0x0000000405087211 */ /* 0x000fe200078f20ff */
[-C--:B------:R-:W-:Y:S02]  /*0170*/  IMAD R5, R16, R10.reuse, R2 ;  /* 0x0000000a10057224 */ /* 0x080fe400078e0202 */
[----:B------:R-:W-:Y:S01]  /*0180*/  IMAD R4, R3, R10, R9 ;  /* 0x0000000a03047224 */ /* 0x000fe200078e0209 */
[----:B------:R-:W-:-:S03]  /*0190*/  SHF.R.S32.HI R8, RZ, 0x4, R8 ;  /* 0x00000004ff087819 */ /* 0x000fc60000011408 */
[----:B------:R-:W2:Y:S01]  /*01a0*/  LDC.64 R18, c[0x0][0x380] ;  /* 0x0000e000ff127b82 */ /* 0x000ea20000000a00 */
[----:B------:R-:W-:-:S07]  /*01b0*/  IADD3 R15, PT, PT, -R8, RZ, RZ ;  /* 0x000000ff080f7210 */ /* 0x000fce0007ffe1ff */
[----:B------:R-:W3:Y:S01]  /*01c0*/  LDC.64 R6, c[0x0][0x388] ;  /* 0x0000e200ff067b82 */ /* 0x000ee20000000a00 */
[----:B0-----:R-:W-:Y:S02]  /*01d0*/  ULEA UR4, UR6, UR4, 0x18 ;  /* 0x0000000406047291 */ /* 0x001fe4000f8ec0ff */
[----:B------:R-:W-:-:S04]  /*01e0*/  ULEA UR5, UR6, UR5, 0x18 ;  /* 0x0000000506057291 */ /* 0x000fc8000f8ec0ff */
[C---:B------:R-:W-:Y:S02]  /*01f0*/  LEA R12, R16.reuse, UR4, 0x6 ;  /* 0x00000004100c7c11 */ /* 0x040fe4000f8e30ff */
[C---:B------:R-:W-:Y:S02]  /*0200*/  LEA R13, R9.reuse, UR5, 0x2 ;  /* 0x00000005090d7c11 */ /* 0x040fe4000f8e10ff */
[----:B------:R-:W-:Y:S02]  /*0210*/  LEA R14, R9, R12, 0x2 ;  /* 0x0000000c090e7211 */ /* 0x000fe400078e10ff */
[----:B------:R-:W-:-:S07]  /*0220*/  LEA R16, R16, R13, 0x6 ;  /* 0x0000000d10107211 */ /* 0x000fce00078e30ff */
.L_x_48:
[----:B--2---:R-:W-:-:S04]  /*0230*/  IMAD.WIDE.U32 R22, R4, 0x4, R18 ;  /* 0x0000000404167825 */ /* 0x004fc800078e0012 */
[----:B0--3--:R-:W-:Y:S02]  /*0240*/  IMAD.WIDE.U32 R20, R5, 0x4, R6 ;  /* 0x0000000405147825 */ /* 0x009fe400078e0006 */
[----:B------:R-:W2:Y:S04]  /*0250*/  LDG.E R23, desc[UR8][R22.64] ;  /* 0x0000000816177981 */ /* 0x000ea8000c1e1900 */
[----:B------:R-:W3:Y:S01]  /*0260*/  LDG.E R21, desc[UR8][R20.64] ;  /* 0x0000000814157981 */ /* 0x000ee2000c1e1900 */
[----:B------:R-:W-:Y:S01]  /*0270*/  IADD3 R15, PT, PT, R15, 0x1, RZ ;  /* 0x000000010f0f7810 */ /* 0x000fe20007ffe0ff */
[----:B------:R-:W-:Y:S03]  /*0280*/  BSSY.RECONVERGENT B0, `(.L_x_1) ;  /* 0x0000016000007945 */ /* 0x000fe60003800200 */
[----:B------:R-:W-:Y:S01]  /*0290*/  ISETP.NE.AND P2, PT, R15, 0x1, PT ;  /* 0x000000010f00780c */ /* 0x000fe20003f45270 */
[----:B--2---:R-:W-:Y:S04]  /*02a0*/  STS [R14], R23 ;  /* 0x000000170e007388 */ /* 0x004fe80000000800 */
[----:B---3--:R-:W-:Y:S01]  /*02b0*/  STS [R16], R21 ;  /* 0x0000001510007388 */ /* 0x008fe20000000800 */
[----:B------:R-:W-:Y:S06]  /*02c0*/  BAR.SYNC.DEFER_BLOCKING 0x0 ;  /* 0x0000000000007b1d */ /* 0x000fec0000010000 */
[----:B------:R-:W0:Y:S04]  /*02d0*/  LDS R25, [R13] ;  /* 0x000000000d197984 */ /* 0x000e280000000800 */
[----:B------:R-:W2:Y:S04]  /*02e0*/  LDS.128 R8, [R12] ;  /* 0x000000000c087984 */ /* 0x000ea80000000c00 */
[----:B------:R-:W3:Y:S01]  /*02f0*/  LDS R24, [R13+0x40] ;  /* 0x000040000d187984 */ /* 0x000ee20000000800 */
[----:B0-----:R-:W-:-:S04]  /*0300*/  FSETP.GEU.AND P1, PT, R25, RZ, PT ;  /* 0x000000ff1900720b */ /* 0x001fc80003f2e000 */
[----:B--2---:R-:W-:Y:S02]  /*0310*/  FSETP.GEU.OR P4, PT, R8, RZ, P1 ;  /* 0x000000ff0800720b */ /* 0x004fe40000f8e400 */
[----:B------:R-:W-:Y:S02]  /*0320*/  FSETP.LT.AND P3, PT, R9, RZ, PT ;  /* 0x000000ff0900720b */ /* 0x000fe40003f61000 */
[----:B---3--:R-:W-:-:S09]  /*0330*/  FSETP.GEU.AND P0, PT, R24, RZ, PT ;  /* 0x000000ff1800720b */ /* 0x008fd20003f0e000 */
[----:B------:R-:W-:-:S04]  /*0340*/  @!P4 FMUL R20, R8, R25 ;  /* 0x000000190814c220 */ /* 0x000fc80000400000 */
[----:B------:R-:W-:Y:S01]  /*0350*/  @!P4 FFMA R27, R20, 2, R17 ;  /* 0x40000000141bc823 */ /* 0x000fe20000000011 */
[----:B------:R-:W-:Y:S06]  /*0360*/  @!P4 BRA `(.L_x_2) ;  /* 0x00000000001cc947 */ /* 0x000fec0003800000 */
[----:B------:R-:W-:-:S13]  /*0370*/  FSETP.LTU.OR P1, PT, R8, RZ, P1 ;  /* 0x000000ff0800720b */ /* 0x000fda0000f29400 */
[----:B------:R-:W-:Y:S01]  /*0380*/  @!P1 FMUL R22, R8, R25 ;  /* 0x0000001908169220 */ /* 0x000fe20000400000 */
[----:B------:R-:W-:Y:S08]  /*0390*/  @!P1 F2F.F64.F32 R20, R17 ;  /* 0x0000001100149310 */ /* 0x000ff00000201800 */
[----:B------:R-:W0:Y:S02]  /*03a0*/  @!P1 F2F.F64.F32 R22, R22 ;  /* 0x0000001600169310 */ /* 0x000e240000201800 */
[----:B0-----:R-:W-:-:S06]  /*03b0*/  @!P1 DFMA R20, R22, 0.5, R20 ;  /* 0x3fe000001614982b */ /* 0x001fcc0000000014 */
[----:B------:R0:W2:Y:S02]  /*03c0*/  @!P1 F2F.F32.F64 R27, R20 ;  /* 0x00000014001b9310 */ /* 0x0000a40000301000 */
[----:B0-2---:R-:W-:-:S07]  /*03d0*/  @P1 FFMA R27, R8, R25, R17 ;  /* 0x00000019081b1223 */ /* 0x005fce0000000011 */
.L_x_2:
[----:B------:R-:W-:Y:S05]  /*03e0*/  BSYNC.RECONVERGENT B0 ;  /* 0x0000000000007941 */ /* 0x000fea0003800200 */
.L_x_1:
[----:B------:R-:W-:Y:S04]  /*03f0*/  BSSY.RECONVERGENT B0, `(.L_x_3) ;  /* 0x000000c000007945 */ /* 0x000fe80003800200 */
[----:B------:R-:W-:Y:S05]  /*0400*/  @!P0 BRA P3, `(.L_x_4) ;  /* 0x0000000000208947 */ /* 0x000fea0001800000 */
[----:B------:R-:W-:-:S13]  /*0410*/  FSETP.GE.AND P0, PT, R9, RZ, !P0 ;  /* 0x000000ff0900720b */ /* 0x000fda0004706000 */
[CC--:B------:R-:W-:Y:S01]  /*0420*/  @P0 FMUL R22, R24.reuse, R9.reuse ;  /* 0x0000000918160220 */ /* 0x0c0fe20000400000 */
[----:B------:R-:W-:Y:S01]  /*0430*/  @P0 F2F.F64.F32 R20, R27 ;  /* 0x0000001b00140310 */ /* 0x000fe20000201800 */
[----:B------:R-:W-:-:S07]  /*0440*/  @!P0 FFMA R17, R24, R9, R27 ;  /* 0x0000000918118223 */ /* 0x000fce000000001b */
[----:B------:R-:W0:Y:S02]  /*0450*/  @P0 F2F.F64.F32 R22, R22 ;  /* 0x0000001600160310 */ /* 0x000e240000201800 */
[----:B0-----:R-:W-:-:S06]  /*0460*/  @P0 DFMA R20, R22, 0.5, R20 ;  /* 0x3fe000001614082b */ /* 0x001fcc0000000014 */
[----:B------:R0:W2:Y:S01]  /*0470*/  @P0 F2F.F32.F64 R17, R20 ;  /* 0x0000001400110310 */ /* 0x0000a20000301000 */
[----:B------:R-:W-:Y:S05]  /*0480*/  BRA `(.L_x_5) ;  /* 0x0000000000087947 */ /* 0x000fea0003800000 */
.L_x_4:
[----:B------:R-:W-:-:S04]  /*0490*/  FMUL R24, R24, R9 ;  /* 0x0000000918187220 */ /* 0x000fc80000400000 */
[----:B------:R-:W-:-:S07]  /*04a0*/  FFMA R17, R24, 2, R27 ;  /* 0x4000000018117823 */ /* 0x000fce000000001b */
.L_x_5:
[----:B------:R-:W-:Y:S05]  /*04b0*/  BSYNC.RECONVERGENT B0 ;  /* 0x0000000000007941 */ /* 0x000fea0003800200 */
.L_x_3:
[----:B------:R-:W3:Y:S01]  /*04c0*/  LDS R22, [R13+0x80] ;  /* 0x000080000d167984 */ /* 0x000ee20000000800 */
[----:B------:R-:W-:Y:S01]  /*04d0*/  FSETP.LT.AND P1, PT, R10, RZ, PT ;  /* 0x000000ff0a00720b */ /* 0x000fe20003f21000 */
[----:B------:R-:W-:Y:S01]  /*04e0*/  BSSY.RECONVERGENT B0, `(.L_x_6) ;  /* 0x000000d000007945 */ /* 0x000fe20003800200 */
[----:B---3--:R-:W-:-:S13]  /*04f0*/  FSETP.GEU.AND P0, PT, R22, RZ, PT ;  /* 0x000000ff1600720b */ /* 0x008fda0003f0e000 */
[----:B------:R-:W-:Y:S05]  /*0500*/  @!P0 BRA P1, `(.L_x_7) ;  /* 0x0000000000208947 */ /* 0x000fea0000800000 */
[----:B------:R-:W-:-:S13]  /*0510*/  FSETP.GE.AND P0, PT, R10, RZ, !P0 ;  /* 0x000000ff0a00720b */ /* 0x000fda0004706000 */
[CC--:B0-----:R-:W-:Y:S01]  /*0520*/  @P0 FMUL R20, R22.reuse, R10.reuse ;  /* 0x0000000a16140220 */ /* 0x0c1fe20000400000 */
[----:B--2---:R-:W-:Y:S01]  /*0530*/  @P0 F2F.F64.F32 R8, R17 ;  /* 0x0000001100080310 */ /* 0x004fe20000201800 */
[----:B------:R-:W-:-:S07]  /*0540*/  @!P0 FFMA R10, R22, R10, R17 ;  /* 0x0000000a160a8223 */ /* 0x000fce0000000011 */
[----:B------:R-:W0:Y:S02]  /*0550*/  @P0 F2F.F64.F32 R20, R20 ;  /* 0x0000001400140310 */ /* 0x000e240000201800 */
[----:B0-----:R-:W-:-:S06]  /*0560*/  @P0 DFMA R8, R20, 0.5, R8 ;  /* 0x3fe000001408082b */ /* 0x001fcc0000000008 */
[----:B------:R0:W2:Y:S01]  /*0570*/  @P0 F2F.F32.F64 R10, R8 ;  /* 0x00000008000a0310 */ /* 0x0000a20000301000 */
[----:B------:R-:W-:Y:S05]  /*0580*/  BRA `(.L_x_8) ;  /* 0x0000000000087947 */ /* 0x000fea0003800000 */
.L_x_7:
[----:B------:R-:W-:-:S04]  /*0590*/  FMUL R10, R22, R10 ;  /* 0x0000000a160a7220 */ /* 0x000fc80000400000 */
[----:B--2---:R-:W-:-:S07]  /*05a0*/  FFMA R10, R10, 2, R17 ;  /* 0x400000000a0a7823 */ /* 0x004fce0000000011 */
.L_x_8:
[----:B------:R-:W-:Y:S05]  /*05b0*/  BSYNC.RECONVERGENT B0 ;  /* 0x0000000000007941 */ /* 0x000fea0003800200 */
.L_x_6:
        /* <DEDUP_REMOVED lines=13> */
.L_x_10:
[----:B------:R-:W-:-:S04]  /*0690*/  FMUL R17, R17, R11 ;  /* 0x0000000b11117220 */ /* 0x000fc80000400000 */
[----:B--2---:R-:W-:-:S07]  /*06a0*/  FFMA R17, R17, 2, R10 ;  /* 0x4000000011117823 */ /* 0x004fce000000000a */
.L_x_11:
[----:B------:R-:W-:Y:S05]  /*06b0*/  BSYNC.RECONVERGENT B0 ;  /* 0x0000000000007941 */ /* 0x000fea0003800200 */
.L_x_9:
[----:B0-----:R-:W0:Y:S01]  /*06c0*/  LDS.128 R8, [R12+0x10] ;  /* 0x000010000c087984 */ /* 0x001e220000000c00 */
[----:B------:R-:W-:Y:S03]  /*06d0*/  BSSY.RECONVERGENT B0, `(.L_x_12) ;  /* 0x000000f000007945 */ /* 0x000fe60003800200 */
[----:B------:R-:W3:Y:S01]  /*06e0*/  LDS R25, [R13+0x100] ;  /* 0x000100000d197984 */ /* 0x000ee20000000800 */
[----:B0-----:R-:W-:Y:S02]  /*06f0*/  FSETP.LT.AND P1, PT, R8, RZ, PT ;  /* 0x000000ff0800720b */ /* 0x001fe40003f21000 */
[----:B---3--:R-:W-:-:S13]  /*0700*/  FSETP.GEU.AND P0, PT, R25, RZ, PT ;  /* 0x000000ff1900720b */ /* 0x008fda0003f0e000 */
[----:B------:R-:W-:Y:S05]  /*0710*/  @!P0 BRA P1, `(.L_x_13) ;  /* 0x0000000000208947 */ /* 0x000fea0000800000 */
[----:B------:R-:W-:-:S13]  /*0720*/  FSETP.GE.AND P0, PT, R8, RZ, !P0 ;  /* 0x000000ff0800720b */ /* 0x000fda0004706000 */
[CC--:B------:R-:W-:Y:S01]  /*0730*/  @P0 FMUL R22, R8.reuse, R25.reuse ;  /* 0x0000001908160220 */ /* 0x0c0fe20000400000 */
[----:B--2---:R-:W-:Y:S01]  /*0740*/  @P0 F2F.F64.F32 R20, R17 ;  /* 0x0000001100140310 */ /* 0x004fe20000201800 */
[----:B------:R-:W-:-:S07]  /*0750*/  @!P0 FFMA R8, R8, R25, R17 ;  /* 0x0000001908088223 */ /* 0x000fce0000000011 */
[----:B------:R-:W0:Y:S02]  /*0760*/  @P0 F2F.F64.F32 R22, R22 ;  /* 0x0000001600160310 */ /* 0x000e240000201800 */
[----:B0-----:R-:W-:-:S06]  /*0770*/  @P0 DFMA R20, R22, 0.5, R20 ;  /* 0x3fe000001614082b */ /* 0x001fcc0000000014 */
[----:B------:R0:W2:Y:S01]  /*0780*/  @P0 F2F.F32.F64 R8, R20 ;  /* 0x0000001400080310 */ /* 0x0000a20000301000 */
[----:B------:R-:W-:Y:S05]  /*0790*/  BRA `(.L_x_14) ;  /* 0x0000000000087947 */ /* 0x000fea0003800000 */
.L_x_13:
[----:B------:R-:W-:-:S04]  /*07a0*/  FMUL R8, R8, R25 ;  /* 0x0000001908087220 */ /* 0x000fc80000400000 */
[----:B--2---:R-:W-:-:S07]  /*07b0*/  FFMA R8, R8, 2, R17 ;  /* 0x4000000008087823 */ /* 0x004fce0000000011 */
.L_x_14:
[----:B------:R-:W-:Y:S05]  /*07c0*/  BSYNC.RECONVERGENT B0 ;  /* 0x0000000000007941 */ /* 0x000fea0003800200 */
.L_x_12:
[----:B------:R-:W3:Y:S01]  /*07d0*/  LDS R17, [R13+0x140] ;  /* 0x000140000d117984 */ /* 0x000ee20000000800 */
[----:B------:R-:W-:Y:S01]  /*07e0*/  FSETP.LT.AND P1, PT, R9, RZ, PT ;  /* 0x000000ff0900720b */ /* 0x000fe20003f21000 */
[----:B------:R-:W-:Y:S01]  /*07f0*/  BSSY.RECONVERGENT B0, `(.L_x_15) ;  /* 0x000000d000007945 */ /* 0x000fe20003800200 */
[----:B---3--:R-:W-:-:S13]  /*0800*/  FSETP.GEU.AND P0, PT, R17, RZ, PT ;  /* 0x000000ff1100720b */ /* 0x008fda0003f0e000 */
[----:B------:R-:W-:Y:S05]  /*0810*/  @!P0 BRA P1, `(.L_x_16) ;  /* 0x0000000000208947 */ /* 0x000fea0000800000 */
[----:B------:R-:W-:-:S13]  /*0820*/  FSETP.GE.AND P0, PT, R9, RZ, !P0 ;  /* 0x000000ff0900720b */ /* 0x000fda0004706000 */
[CC--:B------:R-:W-:Y:S01]  /*0830*/  @P0 FMUL R22, R17.reuse, R9.reuse ;  /* 0x0000000911160220 */ /* 0x0c0fe20000400000 */
[----:B0-2---:R-:W-:Y:S01]  /*0840*/  @P0 F2F.F64.F32 R20, R8 ;  /* 0x0000000800140310 */ /* 0x005fe20000201800 */
[----:B------:R-:W-:-:S07]  /*0850*/  @!P0 FFMA R17, R17, R9, R8 ;  /* 0x0000000911118223 */ /* 0x000fce0000000008 */
[----:B------:R-:W0:Y:S02]  /*0860*/  @P0 F2F.F64.F32 R22, R22 ;  /* 0x0000001600160310 */ /* 0x000e240000201800 */
[----:B0-----:R-:W-:-:S06]  /*0870*/  @P0 DFMA R20, R22, 0.5, R20 ;  /* 0x3fe000001614082b */ /* 0x001fcc0000000014 */
[----:B------:R0:W2:Y:S01]  /*0880*/  @P0 F2F.F32.F64 R17, R20 ;  /* 0x0000001400110310 */ /* 0x0000a20000301000 */
[----:B------:R-:W-:Y:S05]  /*0890*/  BRA `(.L_x_17) ;  /* 0x0000000000087947 */ /* 0x000fea0003800000 */
.L_x_16:
[----:B------:R-:W-:-:S04]  /*08a0*/  FMUL R17, R17, R9 ;  /* 0x0000000911117220 */ /* 0x000fc80000400000 */
[----:B--2---:R-:W-:-:S07]  /*08b0*/  FFMA R17, R17, 2, R8 ;  /* 0x4000000011117823 */ /* 0x004fce0000000008 */
.L_x_17:
[----:B------:R-:W-:Y:S05]  /*08c0*/  BSYNC.RECONVERGENT B0 ;  /* 0x0000000000007941 */ /* 0x000fea0003800200 */
.L_x_15:
        /* <DEDUP_REMOVED lines=13> */
.L_x_19:
[----:B------:R-:W-:-:S04]  /*09a0*/  FMUL R10, R22, R10 ;  /* 0x0000000a160a7220 */ /* 0x000fc80000400000 */
[----:B--2---:R-:W-:-:S07]  /*09b0*/  FFMA R10, R10, 2, R17 ;  /* 0x400000000a0a7823 */ /* 0x004fce0000000011 */
.L_x_20:
[----:B------:R-:W-:Y:S05]  /*09c0*/  BSYNC.RECONVERGENT B0 ;  /* 0x0000000000007941 */ /* 0x000fea0003800200 */
.L_x_18:
        /* <DEDUP_REMOVED lines=13> */
.L_x_22:
[----:B------:R-:W-:-:S04]  /*0aa0*/  FMUL R17, R17, R11 ;  /* 0x0000000b11117220 */ /* 0x000fc80000400000 */
[----:B--2---:R-:W-:-:S07]  /*0ab0*/  FFMA R17, R17, 2, R10 ;  /* 0x4000000011117823 */ /* 0x004fce000000000a */
.L_x_23:
[----:B------:R-:W-:Y:S05]  /*0ac0*/  BSYNC.RECONVERGENT B0 ;  /* 0x0000000000007941 */ /* 0x000fea0003800200 */
.L_x_21:
        /* <DEDUP_REMOVED lines=14> */
.L_x_25:
[----:B------:R-:W-:-:S04]  /*0bb0*/  FMUL R8, R8, R25 ;  /* 0x0000001908087220 */ /* 0x000fc80000400000 */
[----:B--2---:R-:W-:-:S07]  /*0bc0*/  FFMA R8, R8, 2, R17 ;  /* 0x4000000008087823 */ /* 0x004fce0000000011 */
.L_x_26:
[----:B------:R-:W-:Y:S05]  /*0bd0*/  BSYNC.RECONVERGENT B0 ;  /* 0x0000000000007941 */ /* 0x000fea0003800200 */
.L_x_24:
        /* <DEDUP_REMOVED lines=13> */
.L_x_28:
[----:B------:R-:W-:-:S04]  /*0cb0*/  FMUL R17, R17, R9 ;  /* 0x0000000911117220 */ /* 0x000fc80000400000 */
[----:B--2---:R-:W-:-:S07]  /*0cc0*/  FFMA R17, R17, 2, R8 ;  /* 0x4000000011117823 */ /* 0x004fce0000000008 */
.L_x_29:
[----:B------:R-:W-:Y:S05]  /*0cd0*/  BSYNC.RECONVERGENT B0 ;  /* 0x0000000000007941 */ /* 0x000fea0003800200 */
.L_x_27:
        /* <DEDUP_REMOVED lines=13> */
.L_x_31:
[----:B------:R-:W-:-:S04]  /*0db0*/  FMUL R10, R22, R10 ;  /* 0x0000000a160a7220 */ /* 0x000fc80000400000 */
[----:B--2---:R-:W-:-:S07]  /*0dc0*/  FFMA R10, R10, 2, R17 ;  /* 0x400000000a0a7823 */ /* 0x004fce0000000011 */
.L_x_32:
[----:B------:R-:W-:Y:S05]  /*0dd0*/  BSYNC.RECONVERGENT B0 ;  /* 0x0000000000007941 */ /* 0x000fea0003800200 */
.L_x_30:
        /* <DEDUP_REMOVED lines=13> */
.L_x_34:
[----:B------:R-:W-:-:S04]  /*0eb0*/  FMUL R17, R17, R11 ;  /* 0x0000000b11117220 */ /* 0x000fc80000400000 */
[----:B--2---:R-:W-:-:S07]  /*0ec0*/  FFMA R17, R17, 2, R10 ;  /* 0x4000000011117823 */ /* 0x004fce000000000a */
.L_x_35:
[----:B------:R-:W-:Y:S05]  /*0ed0*/  BSYNC.RECONVERGENT B0 ;  /* 0x0000000000007941 */ /* 0x000fea0003800200 */
.L_x_33:
        /* <DEDUP_REMOVED lines=14> */
.L_x_37:
[----:B------:R-:W-:-:S04]  /*0fc0*/  FMUL R8, R8, R25 ;  /* 0x0000001908087220 */ /* 0x000fc80000400000 */
[----:B--2---:R-:W-:-:S07]  /*0fd0*/  FFMA R8, R8, 2, R17 ;  /* 0x4000000008087823 */ /* 0x004fce0000000011 */
.L_x_38:
[----:B------:R-:W-:Y:S05]  /*0fe0*/  BSYNC.RECONVERGENT B0 ;  /* 0x0000000000007941 */ /* 0x000fea0003800200 */
.L_x_36:
        /* <DEDUP_REMOVED lines=13> */
.L_x_40:
[----:B------:R-:W-:-:S04]  /*10c0*/  FMUL R17, R17, R9 ;  /* 0x0000000911117220 */ /* 0x000fc80000400000 */
[----:B--2---:R-:W-:-:S07]  /*10d0*/  FFMA R17, R17, 2, R8 ;  /* 0x4000000011117823 */ /* 0x004fce0000000008 */
.L_x_41:
[----:B------:R-:W-:Y:S05]  /*10e0*/  BSYNC.RECONVERGENT B0 ;  /* 0x0000000000007941 */ /* 0x000fea0003800200 */
.L_x_39:
        /* <DEDUP_REMOVED lines=13> */
.L_x_43:
[----:B------:R-:W-:-:S04]  /*11c0*/  FMUL R10, R22, R10 ;  /* 0x0000000a160a7220 */ /* 0x000fc80000400000 */
[----:B--2---:R-:W-:-:S07]  /*11d0*/  FFMA R10, R10, 2, R17 ;  /* 0x400000000a0a7823 */ /* 0x004fce0000000011 */
.L_x_44:
[----:B------:R-:W-:Y:S05]  /*11e0*/  BSYNC.RECONVERGENT B0 ;  /* 0x0000000000007941 */ /* 0x000fea0003800200 */
.L_x_42:
        /* <DEDUP_REMOVED lines=13> */
.L_x_46:
[----:B------:R-:W-:-:S04]  /*12c0*/  FMUL R17, R17, R11 ;  /* 0x0000000b11117220 */ /* 0x000fc80000400000 */
[----:B--2---:R-:W-:-:S07]  /*12d0*/  FFMA R17, R17, 2, R10 ;  /* 0x4000000011117823 */ /* 0x004fce000000000a */
.L_x_47:
[----:B------:R-:W-:Y:S05]  /*12e0*/  BSYNC.RECONVERGENT B0 ;  /* 0x0000000000007941 */ /* 0x000fea0003800200 */
.L_x_45:
[----:B-1----:R-:W-:Y:S01]  /*12f0*/  MOV R10, R0 ;  /* 0x00000000000a7202 */ /* 0x002fe20000000f00 */
[----:B------:R-:W-:Y:S01]  /*1300*/  BAR.SYNC.DEFER_BLOCKING 0x0 ;  /* 0x0000000000007b1d */ /* 0x000fe20000010000 */
[----:B------:R-:W-:Y:S02]  /*1310*/  IADD3 R4, PT, PT, R4, 0x10, RZ ;  /* 0x0000001004047810 */ /* 0x000fe40007ffe0ff */
[----:B------:R-:W-:-:S03]  /*1320*/  LEA R5, R10, R5, 0x4 ;  /* 0x000000050a057211 */ /* 0x000fc600078e20ff */
[----:B------:R-:W-:Y:S05]  /*1330*/  @P2 BRA `(.L_x_48) ;  /* 0xffffffec00bc2947 */ /* 0x000fea000383ffff */
.L_x_0:
[----:B------:R-:W1:Y:S01]  /*1340*/  LDCU UR4, c[0x0][0x398] ;  /* 0x00007300ff0477ac */ /* 0x000e620008000800 */
[----:B------:R-:W-:-:S04]  /*1350*/  ISETP.GE.AND P0, PT, R2, R10, PT ;  /* 0x0000000a0200720c */ /* 0x000fc80003f06270 */
[----:B-1----:R-:W-:-:S13]  /*1360*/  ISETP.GE.OR P0, PT, R3, UR4, P0 ;  /* 0x0000000403007c0c */ /* 0x002fda0008706670 */
[----:B------:R-:W-:Y:S05]  /*1370*/  @P0 EXIT ;  /* 0x000000000000094d */ /* 0x000fea0003800000 */
[----:B------:R-:W1:Y:S01]  /*1380*/  LDC.64 R4, c[0x0][0x390] ;  /* 0x0000e400ff047b82 */ /* 0x000e620000000a00 */
[----:B------:R-:W-:-:S04]  /*1390*/  IMAD R3, R3, R10, R2 ;  /* 0x0000000a03037224 */ /* 0x000fc800078e0202 */
[----:B-1----:R-:W-:-:S05]  /*13a0*/  IMAD.WIDE R2, R3, 0x4, R4 ;  /* 0x0000000403027825 */ /* 0x002fca00078e0204 */
[----:B--2---:R-:W-:Y:S01]  /*13b0*/  STG.E desc[UR8][R2.64], R17 ;  /* 0x0000001102007986 */ /* 0x004fe2000c101908 */
[----:B------:R-:W-:Y:S05]  /*13c0*/  EXIT ;  /* 0x000000000000794d */ /* 0x000fea0003800000 */
.L_x_49:
[----:B------:R-:W-:-:S00]  /*13d0*/  BRA `(.L_x_49) ;  /* 0xfffffffc00fc7947 */ /* 0x000fc0000383ffff */
[----:B------:R-:W-:-:S00]  /*13e0*/  NOP ;  /* 0x0000000000007918 */ /* 0x000fc00000000000 */
        /* <DEDUP_REMOVED lines=9> */
.L_x_50:


//--------------------- .nv.shared._Z24optimized_example_kernelPfS_S_ii --------------------------
	.section	.nv.shared._Z24optimized_example_kernelPfS_S_ii,"aw",@nobits
	.sectionflags	@""
	.align	4
.nv.shared._Z24optimized_example_kernelPfS_S_ii:
	.zero		3072


//--------------------- .nv.shared.reserved.0     --------------------------
	.section	.nv.shared.reserved.0,"aw",@nobits
	.weak		__nv_reservedSMEM_offset_0_alias
	.size		__nv_reservedSMEM_offset_0_alias, 0, 64
	.other		__nv_reservedSMEM_offset_0_alias,@"STO_CUDA_RESERVED_SHARED STV_DEFAULT"
__nv_reservedSMEM_offset_0_alias:
	.zero		0
	.zero		64


//--------------------- .nv.constant0._Z24optimized_example_kernelPfS_S_ii --------------------------
	.section	.nv.constant0._Z24optimized_example_kernelPfS_S_ii,"a",@progbits
	.sectionflags	@""
	.align	4
.nv.constant0._Z24optimized_example_kernelPfS_S_ii:
	.zero		928


//--------------------- SYMBOLS --------------------------

	.type		.nv.reservedSmem.offset0,@object
	.size		.nv.reservedSmem.offset0,0x4
	.type		.nv.reservedSmem.cap,@object
	.size		.nv.reservedSmem.cap,0x4
